//
// Generated by NVIDIA NVVM Compiler
//
// Compiler Build ID: CL-36424714
// Cuda compilation tools, release 13.0, V13.0.88
// Based on NVVM 20.0.0
//

.version 9.0
.target sm_100
.address_size 64

	// .globl	_Z10kernel_foov
.extern .func  (.param .b32 func_retval0) vprintf
(
	.param .b64 vprintf_param_0,
	.param .b64 vprintf_param_1
)
;
.global .align 1 .b8 $str[29] = {114, 115, 113, 114, 116, 40, 37, 97, 41, 32, 61, 32, 37, 97, 32, 32, 37, 97, 32, 37, 97, 32, 37, 97, 32, 37, 97, 10};

.visible .entry _Z10kernel_foov()
{
	.local .align 16 .b8 	__local_depot0[64];
	.reg .b64 	%SP;
	.reg .b64 	%SPL;
	.reg .pred 	%p<4>;
	.reg .b32 	%r<14>;
	.reg .b32 	%f<40>;
	.reg .b64 	%rd<17>;
	.reg .b64 	%fd<12>;

	mov.u64 	%SPL, __local_depot0;
	cvta.local.u64 	%SP, %SPL;
	add.u64 	%rd1, %SPL, 0;
	mov.b32 	%r2, 1082130430;
	st.local.u32 	[%rd1], %r2;
	ld.local.f32 	%f6, [%rd1];
	sqrt.rn.f32 	%f7, %f6;
	rcp.rn.f32 	%f8, %f7;
	mov.f32 	%f37, %f8;
	ld.local.f32 	%f9, [%rd1];
	rsqrt.approx.f32 	%f10, %f9;
	mov.f32 	%f35, %f10;
	ld.local.f32 	%f11, [%rd1];
	abs.f32 	%f1, %f11;
	setp.lt.f32 	%p1, %f1, 0f00800000;
	mul.f32 	%f12, %f11, 0f4B800000;
	selp.f32 	%f2, %f12, %f11, %p1;
	mov.b32 	%r1, %f2;
	add.s32 	%r3, %r1, -8388608;
	setp.gt.u32 	%p2, %r3, 2130706431;
	@%p2 bra 	$L__BB0_2;
	setp.lt.f32 	%p3, %f1, 0f00800000;
	and.b32  	%r4, %r1, 16777215;
	or.b32  	%r5, %r4, 1056964608;
	mov.b32 	%f13, %r5;
	sub.s32 	%r6, %r5, %r1;
	add.s32 	%r7, %r6, 201326592;
	selp.b32 	%r8, %r7, %r6, %p3;
	rsqrt.approx.ftz.f32 	%f14, %f13;
	mul.f32 	%f15, %f14, %f14;
	neg.f32 	%f16, %f15;
	fma.rn.f32 	%f17, %f14, %f14, %f16;
	neg.f32 	%f18, %f13;
	fma.rn.f32 	%f19, %f15, %f18, 0f3F800000;
	fma.rn.f32 	%f20, %f17, %f18, %f19;
	fma.rn.f32 	%f21, %f20, 0f3EC00000, 0f3F000000;
	mul.f32 	%f22, %f14, %f20;
	fma.rn.f32 	%f23, %f21, %f22, %f14;
	shr.s32 	%r9, %r8, 1;
	mov.b32 	%r10, %f23;
	add.s32 	%r11, %r9, %r10;
	mov.b32 	%f34, %r11;
	bra.uni 	$L__BB0_3;
$L__BB0_2:
	rsqrt.approx.ftz.f32 	%f34, %f2;
$L__BB0_3:
	add.u64 	%rd7, %SP, 16;
	add.u64 	%rd8, %SPL, 16;
	mov.f32 	%f38, %f34;
	ld.local.f32 	%f24, [%rd1];
	cvt.f64.f32 	%fd1, %f24;
	sqrt.rn.f64 	%fd2, %fd1;
	rcp.rn.f64 	%fd3, %fd2;
	cvt.rn.f32.f64 	%f25, %fd3;
	mov.f32 	%f36, %f25;
	ld.local.f32 	%f26, [%rd1];
	cvt.f64.f32 	%fd4, %f26;
	rsqrt.approx.f64 	%fd5, %fd4;
	cvt.rn.f32.f64 	%f27, %fd5;
	mov.f32 	%f39, %f27;
	ld.local.f32 	%f28, [%rd1];
	cvt.f64.f32 	%fd6, %f28;
	mov.f32 	%f29, %f37;
	cvt.f64.f32 	%fd7, %f29;
	mov.f32 	%f30, %f35;
	cvt.f64.f32 	%fd8, %f30;
	mov.f32 	%f31, %f38;
	cvt.f64.f32 	%fd9, %f31;
	mov.f32 	%f32, %f36;
	cvt.f64.f32 	%fd10, %f32;
	mov.f32 	%f33, %f39;
	cvt.f64.f32 	%fd11, %f33;
	st.local.v2.f64 	[%rd8], {%fd6, %fd7};
	st.local.v2.f64 	[%rd8+16], {%fd8, %fd9};
	st.local.v2.f64 	[%rd8+32], {%fd10, %fd11};
	mov.u64 	%rd15, $str;
	cvta.global.u64 	%rd16, %rd15;
	{ // callseq 0, 0
	.param .b64 param0;
	st.param.b64 	[param0], %rd16;
	.param .b64 param1;
	st.param.b64 	[param1], %rd7;
	.param .b32 retval0;
	call.uni (retval0), 
	vprintf, 
	(
	param0, 
	param1
	);
	ld.param.b32 	%r12, [retval0];
	} // callseq 0
	ret;

}


// ===== COMPILED SASS (sm_100) =====

	.target	sm_100

	.elftype	@"ET_EXEC"


//--------------------- .note.nv.tkinfo           --------------------------
	.section	.note.nv.tkinfo,"",@"SHT_NOTE"
	.sectionflags	@"SHF_NOTE_NV_TKINFO"
	.tkinfo
        /*0018*/ 	.word	0x00000002
        /*0030*/ 	.string	""
        /*0030*/ 	.string	"ptxas"
        /*0030*/ 	.string	"Cuda compilation tools, release 13.0, V13.0.88"
        /*0030*/ 	.string	"Build cuda_13.0.r13.0/compiler.36424714_0"
        /*0030*/ 	.string	"-arch sm_100 -m 64 "



//--------------------- .note.nv.cuinfo           --------------------------
	.section	.note.nv.cuinfo,"",@"SHT_NOTE"
	.sectionflags	@"SHF_NOTE_NV_CUINFO"
        /*0018*/ 	.short	0x0002
        /*001a*/ 	.short	0x0064
        /*001c*/ 	.short	0x0082
	.zero		2


//--------------------- .nv.info                  --------------------------
	.section	.nv.info,"",@"SHT_CUDA_INFO"
	.align	4


	//----- nvinfo : EIATTR_REGCOUNT
	.align		4
        /*0000*/ 	.byte	0x04, 0x2f
        /*0002*/ 	.short	(.L_2 - .L_1)
	.align		4
.L_1:
        /*0004*/ 	.word	index@(_Z10kernel_foov)
        /*0008*/ 	.word	0x0000001a


	//----- nvinfo : EIATTR_FRAME_SIZE
	.align		4
.L_2:
        /*000c*/ 	.byte	0x04, 0x11
        /*000e*/ 	.short	(.L_4 - .L_3)
	.align		4
.L_3:
        /*0010*/ 	.word	index@($__internal_4_$__cuda_sm20_sqrt_rn_f32_slowpath)
        /*0014*/ 	.word	0x00000040


	//----- nvinfo : EIATTR_FRAME_SIZE
	.align		4
.L_4:
        /*0018*/ 	.byte	0x04, 0x11
        /*001a*/ 	.short	(.L_6 - .L_5)
	.align		4
.L_5:
        /*001c*/ 	.word	index@($__internal_3_$__cuda_sm20_rcp_rn_f32_slowpath)
        /*0020*/ 	.word	0x00000040


	//----- nvinfo : EIATTR_FRAME_SIZE
	.align		4
.L_6:
        /*0024*/ 	.byte	0x04, 0x11
        /*0026*/ 	.short	(.L_8 - .L_7)
	.align		4
.L_7:
        /*0028*/ 	.word	index@($__internal_2_$__cuda_sm20_dsqrt_rn_f64_mediumpath_v1)
        /*002c*/ 	.word	0x00000040


	//----- nvinfo : EIATTR_FRAME_SIZE
	.align		4
.L_8:
        /*0030*/ 	.byte	0x04, 0x11
        /*0032*/ 	.short	(.L_10 - .L_9)
	.align		4
.L_9:
        /*0034*/ 	.word	index@($__internal_1_$__cuda_sm20_drsqrt_f64_slowpath_v2)
        /*0038*/ 	.word	0x00000040


	//----- nvinfo : EIATTR_FRAME_SIZE
	.align		4
.L_10:
        /*003c*/ 	.byte	0x04, 0x11
        /*003e*/ 	.short	(.L_12 - .L_11)
	.align		4
.L_11:
        /*0040*/ 	.word	index@($__internal_0_$__cuda_sm20_dblrcp_rn_slowpath_v3)
        /*0044*/ 	.word	0x00000040


	//----- nvinfo : EIATTR_FRAME_SIZE
	.align		4
.L_12:
        /*0048*/ 	.byte	0x04, 0x11
        /*004a*/ 	.short	(.L_14 - .L_13)
	.align		4
.L_13:
        /*004c*/ 	.word	index@(_Z10kernel_foov)
        /*0050*/ 	.word	0x00000040


	//----- nvinfo : EIATTR_MIN_STACK_SIZE
	.align		4
.L_14:
        /*0054*/ 	.byte	0x04, 0x12
        /*0056*/ 	.short	(.L_16 - .L_15)
	.align		4
.L_15:
        /*0058*/ 	.word	index@(_Z10kernel_foov)
        /*005c*/ 	.word	0x00000040
.L_16:


//--------------------- .nv.compat                --------------------------
	.section	.nv.compat,"",@"SHT_CUDA_COMPAT_INFO"
	.align	4
        /*0000*/ 	.byte	0x02, 0x09, 0x00, 0x00, 0x02, 0x02, 0x01, 0x00, 0x02, 0x05, 0x05, 0x00, 0x03, 0x07, 0x01, 0x01
        /*0010*/ 	.byte	0x02, 0x03, 0x00, 0x00, 0x02, 0x06, 0x01, 0x00, 0x04, 0x0b, 0x08, 0x00, 0x01, 0x00, 0x00, 0x00
        /*0020*/ 	.byte	0x00, 0x00, 0x00, 0x00


//--------------------- .nv.info._Z10kernel_foov  --------------------------
	.section	.nv.info._Z10kernel_foov,"",@"SHT_CUDA_INFO"
	.sectionflags	@""
	.align	4


	//----- nvinfo : EIATTR_CUDA_API_VERSION
	.align		4
        /*0000*/ 	.byte	0x04, 0x37
        /*0002*/ 	.short	(.L_18 - .L_17)
.L_17:
        /*0004*/ 	.word	0x00000082


	//----- nvinfo : EIATTR_SPARSE_MMA_MASK
	.align		4
.L_18:
        /*0008*/ 	.byte	0x03, 0x50
        /*000a*/ 	.short	0x0000


	//----- nvinfo : EIATTR_MAXREG_COUNT
	.align		4
        /*000c*/ 	.byte	0x03, 0x1b
        /*000e*/ 	.short	0x00ff


	//----- nvinfo : EIATTR_EXTERNS
	.align		4
        /*0010*/ 	.byte	0x04, 0x0f
        /*0012*/ 	.short	(.L_20 - .L_19)


	//   ....[0]....
	.align		4
.L_19:
        /*0014*/ 	.word	index@(vprintf)


	//----- nvinfo : EIATTR_MERCURY_ISA_VERSION
	.align		4
.L_20:
        /*0018*/ 	.byte	0x03, 0x5f
        /*001a*/ 	.short	0x0101


	//----- nvinfo : EIATTR_VRC_CTA_INIT_COUNT
	.align		4
        /*001c*/ 	.byte	0x02, 0x4a
	.zero		1
	.zero		1


	//----- nvinfo : EIATTR_SYSCALL_OFFSETS
	.align		4
        /*0020*/ 	.byte	0x04, 0x46
        /*0022*/ 	.short	(.L_22 - .L_21)


	//   ....[0]....
.L_21:
        /*0024*/ 	.word	0x00000840


	//----- nvinfo : EIATTR_EXIT_INSTR_OFFSETS
	.align		4
.L_22:
        /*0028*/ 	.byte	0x04, 0x1c
        /*002a*/ 	.short	(.L_24 - .L_23)


	//   ....[0]....
.L_23:
        /*002c*/ 	.word	0x00000850


	//----- nvinfo : EIATTR_CRS_STACK_SIZE
	.align		4
.L_24:
        /*0030*/ 	.byte	0x04, 0x1e
        /*0032*/ 	.short	(.L_26 - .L_25)
.L_25:
        /*0034*/ 	.word	0x00000000


	//----- nvinfo : EIATTR_SW_WAR
	.align		4
.L_26:
        /*0038*/ 	.byte	0x04, 0x36
        /*003a*/ 	.short	(.L_28 - .L_27)
.L_27:
        /*003c*/ 	.word	0x00000008
.L_28:


//--------------------- .nv.callgraph             --------------------------
	.section	.nv.callgraph,"",@"SHT_CUDA_CALLGRAPH"
	.align	4
	.sectionentsize	8
	.align		4
        /*0000*/ 	.word	0x00000000
	.align		4
        /*0004*/ 	.word	0xffffffff
	.align		4
        /*0008*/ 	.word	index@(_Z10kernel_foov)
	.align		4
        /*000c*/ 	.word	index@(vprintf)
	.align		4
        /*0010*/ 	.word	0x00000000
	.align		4
        /*0014*/ 	.word	0xfffffffe
	.align		4
        /*0018*/ 	.word	0x00000000
	.align		4
        /*001c*/ 	.word	0xfffffffd
	.align		4
        /*0020*/ 	.word	0x00000000
	.align		4
        /*0024*/ 	.word	0xfffffffc


//--------------------- .nv.constant4             --------------------------
	.section	.nv.constant4,"a",@progbits
	.align	8
	.align		8
.nv.constant4:
        /*0000*/ 	.dword	vprintf
	.align		8
        /*0008*/ 	.dword	$str


//--------------------- .text._Z10kernel_foov     --------------------------
	.section	.text._Z10kernel_foov,"ax",@progbits
	.align	128
        .global         _Z10kernel_foov
        .type           _Z10kernel_foov,@function
        .size           _Z10kernel_foov,(.L_x_34 - _Z10kernel_foov)
        .other          _Z10kernel_foov,@"STO_CUDA_ENTRY STV_DEFAULT"
_Z10kernel_foov:
.text._Z10kernel_foov:
[----:B------:R-:W0:Y:S02]  /*0000*/  LDC R1, c[0x0][0x37c] ;  /* 0x0000df00ff017b82 */ /* 0x000e240000000800 */
[----:B0-----:R-:W-:-:S06]  /*0010*/  VIADD R1, R1, 0xffffffc0 ;  /* 0xffffffc001017836 */ /* 0x001fcc0000000000 */
[----:B------:R-:W0:Y:S01]  /*0020*/  LDC R6, c[0x0][0x2f8] ;  /* 0x0000be00ff067b82 */ /* 0x000e220000000800 */
[----:B------:R-:W-:Y:S01]  /*0030*/  IMAD.MOV.U32 R2, RZ, RZ, 0x407ffffe ;  /* 0x407ffffeff027424 */ /* 0x000fe200078e00ff */
[----:B------:R-:W-:Y:S01]  /*0040*/  UMOV UR6, 0x407ffffe ;  /* 0x407ffffe00067882 */ /* 0x000fe20000000000 */
[----:B------:R-:W1:Y:S01]  /*0050*/  LDCU UR5, c[0x0][0x2fc] ;  /* 0x00005f80ff0577ac */ /* 0x000e620008000800 */
[----:B------:R-:W2:Y:S02]  /*0060*/  MUFU.RSQ R0, UR6 ;  /* 0x0000000600007d08 */ /* 0x000ea40008001400 */
[----:B------:R3:W-:Y:S01]  /*0070*/  STL [R1], R2 ;  /* 0x0000000201007387 */ /* 0x0007e20000100800 */
[----:B------:R-:W-:-:S04]  /*0080*/  UIADD3 UR4, UPT, UPT, UR6, -0xd000000, URZ ;  /* 0xf300000006047890 */ /* 0x000fc8000fffe0ff */
[----:B------:R-:W-:-:S09]  /*0090*/  UISETP.GT.U32.AND UP0, UPT, UR4, 0x727fffff, UPT ;  /* 0x727fffff0400788c */ /* 0x000fd2000bf04070 */
[----:B---3--:R-:W-:Y:S05]  /*00a0*/  BRA.U !UP0, `(.L_x_0) ;  /* 0x0000000108107547 */ /* 0x008fea000b800000 */
[----:B--2---:R-:W-:Y:S01]  /*00b0*/  IMAD.MOV.U32 R0, RZ, RZ, 0x407ffffe ;  /* 0x407ffffeff007424 */ /* 0x004fe200078e00ff */
[----:B------:R-:W-:-:S07]  /*00c0*/  MOV R4, 0xe0 ;  /* 0x000000e000047802 */ /* 0x000fce0000000f00 */
[----:B01----:R-:W-:Y:S05]  /*00d0*/  CALL.REL.NOINC `($__internal_4_$__cuda_sm20_sqrt_rn_f32_slowpath) ;  /* 0x0000001000887944 */ /* 0x003fea0003c00000 */
[----:B------:R-:W-:Y:S05]  /*00e0*/  BRA `(.L_x_1) ;  /* 0x0000000000107947 */ /* 0x000fea0003800000 */
.L_x_0:
[C---:B--2---:R-:W-:Y:S01]  /*00f0*/  FMUL.FTZ R2, R0.reuse, UR6 ;  /* 0x0000000600027c20 */ /* 0x044fe20008410000 */
[----:B------:R-:W-:-:S03]  /*0100*/  FMUL.FTZ R0, R0, 0.5 ;  /* 0x3f00000000007820 */ /* 0x000fc60000410000 */
[----:B------:R-:W-:-:S04]  /*0110*/  FFMA R3, -R2, R2, UR6 ;  /* 0x0000000602037e23 */ /* 0x000fc80008000102 */
[----:B------:R-:W-:-:S07]  /*0120*/  FFMA R0, R3, R0, R2 ;  /* 0x0000000003007223 */ /* 0x000fce0000000002 */
.L_x_1:
[----:B------:R-:W-:-:S04]  /*0130*/  IADD3 R2, PT, PT, R0, 0x1800000, RZ ;  /* 0x0180000000027810 */ /* 0x000fc80007ffe0ff */
[----:B------:R-:W-:-:S04]  /*0140*/  LOP3.LUT R2, R2, 0x7f800000, RZ, 0xc0, !PT ;  /* 0x7f80000002027812 */ /* 0x000fc800078ec0ff */
[----:B------:R-:W-:-:S13]  /*0150*/  ISETP.GT.U32.AND P0, PT, R2, 0x1ffffff, PT ;  /* 0x01ffffff0200780c */ /* 0x000fda0003f04070 */
[----:B------:R-:W-:Y:S05]  /*0160*/  @P0 BRA `(.L_x_2) ;  /* 0x00000000000c0947 */ /* 0x000fea0003800000 */
[----:B------:R-:W-:-:S07]  /*0170*/  MOV R2, 0x190 ;  /* 0x0000019000027802 */ /* 0x000fce0000000f00 */
[----:B01----:R-:W-:Y:S05]  /*0180*/  CALL.REL.NOINC `($__internal_3_$__cuda_sm20_rcp_rn_f32_slowpath) ;  /* 0x0000000c008c7944 */ /* 0x003fea0003c00000 */
[----:B------:R-:W-:Y:S05]  /*0190*/  BRA `(.L_x_3) ;  /* 0x0000000000107947 */ /* 0x000fea0003800000 */
.L_x_2:
[----:B------:R-:W2:Y:S02]  /*01a0*/  MUFU.RCP R3, R0 ;  /* 0x0000000000037308 */ /* 0x000ea40000001000 */
[----:B--2---:R-:W-:-:S04]  /*01b0*/  FFMA R2, R3, R0, -1 ;  /* 0xbf80000003027423 */ /* 0x004fc80000000000 */
[----:B------:R-:W-:-:S04]  /*01c0*/  FADD.FTZ R2, -R2, -RZ ;  /* 0x800000ff02027221 */ /* 0x000fc80000010100 */
[----:B------:R-:W-:-:S07]  /*01d0*/  FFMA R20, R3, R2, R3 ;  /* 0x0000000203147223 */ /* 0x000fce0000000003 */
.L_x_3:
[----:B------:R-:W2:Y:S01]  /*01e0*/  LDL R7, [R1] ;  /* 0x0000000001077983 */ /* 0x000ea20000100800 */
[----:B------:R-:W-:Y:S01]  /*01f0*/  BSSY.RECONVERGENT B0, `(.L_x_4) ;  /* 0x0000018000007945 */ /* 0x000fe20003800200 */
[C---:B--2---:R-:W-:Y:S01]  /*0200*/  FMUL R0, R7.reuse, 16777216 ;  /* 0x4b80000007007820 */ /* 0x044fe20000400000 */
[----:B------:R-:W-:-:S04]  /*0210*/  FSETP.GEU.AND P0, PT, |R7|, 1.175494350822287508e-38, PT ;  /* 0x008000000700780b */ /* 0x000fc80003f0e200 */
[----:B------:R-:W-:-:S04]  /*0220*/  FSEL R0, R0, R7, !P0 ;  /* 0x0000000700007208 */ /* 0x000fc80004000000 */
[----:B------:R-:W2:Y:S01]  /*0230*/  MUFU.RSQ R14, R0 ;  /* 0x00000000000e7308 */ /* 0x000ea20000001400 */
[----:B------:R-:W-:-:S05]  /*0240*/  VIADD R2, R0, 0xff800000 ;  /* 0xff80000000027836 */ /* 0x000fca0000000000 */
[----:B------:R-:W-:Y:S01]  /*0250*/  ISETP.GT.U32.AND P1, PT, R2, 0x7effffff, PT ;  /* 0x7effffff0200780c */ /* 0x000fe20003f24070 */
[----:B--2---:R-:W-:-:S05]  /*0260*/  FMUL R3, R14, 4096 ;  /* 0x458000000e037820 */ /* 0x004fca0000400000 */
[----:B------:R-:W-:-:S07]  /*0270*/  FSEL R12, R3, R14, !P0 ;  /* 0x0000000e030c7208 */ /* 0x000fce0004000000 */
[----:B------:R-:W-:Y:S05]  /*0280*/  @P1 BRA `(.L_x_5) ;  /* 0x0000000000381947 */ /* 0x000fea0003800000 */
[----:B------:R-:W-:Y:S01]  /*0290*/  LOP3.LUT R2, R0, 0xffffff, RZ, 0xc0, !PT ;  /* 0x00ffffff00027812 */ /* 0x000fe200078ec0ff */
[----:B------:R-:W-:-:S03]  /*02a0*/  IMAD.MOV.U32 R8, RZ, RZ, 0x3ec00000 ;  /* 0x3ec00000ff087424 */ /* 0x000fc600078e00ff */
[----:B------:R-:W-:-:S04]  /*02b0*/  LOP3.LUT R3, R2, 0x3f000000, RZ, 0xfc, !PT ;  /* 0x3f00000002037812 */ /* 0x000fc800078efcff */
[----:B------:R-:W2:Y:S01]  /*02c0*/  MUFU.RSQ R2, R3 ;  /* 0x0000000300027308 */ /* 0x000ea20000001400 */
[----:B------:R-:W-:-:S05]  /*02d0*/  IMAD.IADD R0, R3, 0x1, -R0 ;  /* 0x0000000103007824 */ /* 0x000fca00078e0a00 */
[----:B------:R-:W-:Y:S01]  /*02e0*/  @!P0 IADD3 R0, PT, PT, R0, 0xc000000, RZ ;  /* 0x0c00000000008810 */ /* 0x000fe20007ffe0ff */
[----:B--2---:R-:W-:-:S04]  /*02f0*/  FMUL R5, R2, R2 ;  /* 0x0000000202057220 */ /* 0x004fc80000400000 */
[----:B------:R-:W-:Y:S01]  /*0300*/  FFMA R4, R2, R2, -R5 ;  /* 0x0000000202047223 */ /* 0x000fe20000000805 */
[----:B------:R-:W-:-:S04]  /*0310*/  FFMA R5, -R3, R5, 1 ;  /* 0x3f80000003057423 */ /* 0x000fc80000000105 */
[----:B------:R-:W-:-:S04]  /*0320*/  FFMA R5, -R3, R4, R5 ;  /* 0x0000000403057223 */ /* 0x000fc80000000105 */
[----:B------:R-:W-:Y:S01]  /*0330*/  FFMA R9, R5, R8, 0.5 ;  /* 0x3f00000005097423 */ /* 0x000fe20000000008 */
[----:B------:R-:W-:-:S04]  /*0340*/  FMUL R5, R2, R5 ;  /* 0x0000000502057220 */ /* 0x000fc80000400000 */
[----:B------:R-:W-:-:S05]  /*0350*/  FFMA R5, R9, R5, R2 ;  /* 0x0000000509057223 */ /* 0x000fca0000000002 */
[----:B------:R-:W-:-:S07]  /*0360*/  LEA.HI.SX32 R14, R0, R5, 0x1f ;  /* 0x00000005000e7211 */ /* 0x000fce00078ffaff */
.L_x_5:
[----:B-1----:R-:W-:Y:S05]  /*0370*/  BSYNC.RECONVERGENT B0 ;  /* 0x0000000000007941 */ /* 0x002fea0003800200 */
.L_x_4:
[----:B------:R1:W2:Y:S01]  /*0380*/  F2F.F64.F32 R2, R7 ;  /* 0x0000000700027310 */ /* 0x0002a20000201800 */
[----:B------:R-:W-:Y:S01]  /*0390*/  IMAD.MOV.U32 R10, RZ, RZ, 0x0 ;  /* 0x00000000ff0a7424 */ /* 0x000fe200078e00ff */
[----:B0-----:R-:W-:Y:S01]  /*03a0*/  IADD3 R6, P1, P2, R1, 0x10, R6 ;  /* 0x0000001001067810 */ /* 0x001fe20007a3e006 */
[----:B------:R-:W-:Y:S01]  /*03b0*/  IMAD.MOV.U32 R11, RZ, RZ, 0x3fd80000 ;  /* 0x3fd80000ff0b7424 */ /* 0x000fe200078e00ff */
[----:B------:R-:W-:Y:S02]  /*03c0*/  BSSY.RECONVERGENT B0, `(.L_x_6) ;  /* 0x0000012000007945 */ /* 0x000fe40003800200 */
[----:B-1----:R-:W-:Y:S02]  /*03d0*/  IADD3.X R7, PT, PT, RZ, UR5, RZ, P1, P2 ;  /* 0x00000005ff077c10 */ /* 0x002fe40008fe44ff */
[----:B--2---:R-:W0:Y:S01]  /*03e0*/  MUFU.RSQ64H R5, R3 ;  /* 0x0000000300057308 */ /* 0x004e220000001c00 */
[----:B------:R-:W-:-:S05]  /*03f0*/  VIADD R4, R3, 0xfcb00000 ;  /* 0xfcb0000003047836 */ /* 0x000fca0000000000 */
[----:B------:R-:W-:Y:S01]  /*0400*/  ISETP.GE.U32.AND P0, PT, R4, 0x7ca00000, PT ;  /* 0x7ca000000400780c */ /* 0x000fe20003f06070 */
[----:B0-----:R-:W-:-:S08]  /*0410*/  DMUL R8, R4, R4 ;  /* 0x0000000404087228 */ /* 0x001fd00000000000 */
[----:B------:R-:W-:-:S08]  /*0420*/  DFMA R8, R2, -R8, 1 ;  /* 0x3ff000000208742b */ /* 0x000fd00000000808 */
[----:B------:R-:W-:Y:S02]  /*0430*/  DFMA R10, R8, R10, 0.5 ;  /* 0x3fe00000080a742b */ /* 0x000fe4000000000a */
[----:B------:R-:W-:-:S08]  /*0440*/  DMUL R8, R4, R8 ;  /* 0x0000000804087228 */ /* 0x000fd00000000000 */
[----:B------:R-:W-:-:S08]  /*0450*/  DFMA R18, R10, R8, R4 ;  /* 0x000000080a12722b */ /* 0x000fd00000000004 */
[----:B------:R-:W-:Y:S02]  /*0460*/  DMUL R10, R2, R18 ;  /* 0x00000012020a7228 */ /* 0x000fe40000000000 */
[----:B------:R-:W-:Y:S01]  /*0470*/  IADD3 R23, PT, PT, R19, -0x100000, RZ ;  /* 0xfff0000013177810 */ /* 0x000fe20007ffe0ff */
[----:B------:R-:W-:-:S05]  /*0480*/  IMAD.MOV.U32 R22, RZ, RZ, R18 ;  /* 0x000000ffff167224 */ /* 0x000fca00078e0012 */
[----:B------:R-:W-:-:S08]  /*0490*/  DFMA R16, R10, -R10, R2 ;  /* 0x8000000a0a10722b */ /* 0x000fd00000000002 */
[----:B------:R-:W-:Y:S01]  /*04a0*/  DFMA R8, R16, R22, R10 ;  /* 0x000000161008722b */ /* 0x000fe2000000000a */
[----:B------:R-:W-:Y:S10]  /*04b0*/  @!P0 BRA `(.L_x_7) ;  /* 0x0000000000088947 */ /* 0x000ff40003800000 */
[----:B------:R-:W-:-:S07]  /*04c0*/  MOV R0, 0x4e0 ;  /* 0x000004e000007802 */ /* 0x000fce0000000f00 */
[----:B------:R-:W-:Y:S05]  /*04d0*/  CALL.REL.NOINC `($__internal_2_$__cuda_sm20_dsqrt_rn_f64_mediumpath_v1) ;  /* 0x00000008000c7944 */ /* 0x000fea0003c00000 */
.L_x_7:
[----:B------:R-:W-:Y:S05]  /*04e0*/  BSYNC.RECONVERGENT B0 ;  /* 0x0000000000007941 */ /* 0x000fea0003800200 */
.L_x_6:
[----:B------:R-:W0:Y:S01]  /*04f0*/  MUFU.RCP64H R3, R9 ;  /* 0x0000000900037308 */ /* 0x000e220000001800 */
[----:B------:R-:W-:Y:S01]  /*0500*/  VIADD R2, R9, 0x300402 ;  /* 0x0030040209027836 */ /* 0x000fe20000000000 */
[----:B------:R-:W-:Y:S04]  /*0510*/  BSSY.RECONVERGENT B0, `(.L_x_8) ;  /* 0x000000e000007945 */ /* 0x000fe80003800200 */
[----:B------:R-:W-:Y:S01]  /*0520*/  FSETP.GEU.AND P0, PT, |R2|, 5.8789094863358348022e-39, PT ;  /* 0x004004020200780b */ /* 0x000fe20003f0e200 */
[----:B0-----:R-:W-:-:S08]  /*0530*/  DFMA R4, R2, -R8, 1 ;  /* 0x3ff000000204742b */ /* 0x001fd00000000808 */
[----:B------:R-:W-:-:S08]  /*0540*/  DFMA R4, R4, R4, R4 ;  /* 0x000000040404722b */ /* 0x000fd00000000004 */
[----:B------:R-:W-:-:S08]  /*0550*/  DFMA R4, R2, R4, R2 ;  /* 0x000000040204722b */ /* 0x000fd00000000002 */
[----:B------:R-:W-:-:S08]  /*0560*/  DFMA R16, R4, -R8, 1 ;  /* 0x3ff000000410742b */ /* 0x000fd00000000808 */
[----:B------:R-:W-:Y:S01]  /*0570*/  DFMA R16, R4, R16, R4 ;  /* 0x000000100410722b */ /* 0x000fe20000000004 */
[----:B------:R-:W-:Y:S10]  /*0580*/  @P0 BRA `(.L_x_9) ;  /* 0x0000000000180947 */ /* 0x000ff40003800000 */
[----:B------:R-:W-:Y:S01]  /*0590*/  LOP3.LUT R0, R9, 0x7fffffff, RZ, 0xc0, !PT ;  /* 0x7fffffff09007812 */ /* 0x000fe200078ec0ff */
[----:B------:R-:W-:Y:S01]  /*05a0*/  IMAD.MOV.U32 R2, RZ, RZ, R8 ;  /* 0x000000ffff027224 */ /* 0x000fe200078e0008 */
[----:B------:R-:W-:-:S03]  /*05b0*/  MOV R3, R9 ;  /* 0x0000000900037202 */ /* 0x000fc60000000f00 */
[----:B------:R-:W-:Y:S01]  /*05c0*/  VIADD R8, R0, 0xfff00000 ;  /* 0xfff0000000087836 */ /* 0x000fe20000000000 */
[----:B------:R-:W-:-:S07]  /*05d0*/  MOV R0, 0x5f0 ;  /* 0x000005f000007802 */ /* 0x000fce0000000f00 */
[----:B------:R-:W-:Y:S05]  /*05e0*/  CALL.REL.NOINC `($__internal_0_$__cuda_sm20_dblrcp_rn_slowpath_v3) ;  /* 0x00000000009c7944 */ /* 0x000fea0003c00000 */
.L_x_9:
[----:B------:R-:W-:Y:S05]  /*05f0*/  BSYNC.RECONVERGENT B0 ;  /* 0x0000000000007941 */ /* 0x000fea0003800200 */
.L_x_8:
[----:B------:R-:W2:Y:S01]  /*0600*/  LDL R2, [R1] ;  /* 0x0000000001027983 */ /* 0x000ea20000100800 */
[----:B------:R-:W-:Y:S01]  /*0610*/  IMAD.MOV.U32 R4, RZ, RZ, RZ ;  /* 0x000000ffff047224 */ /* 0x000fe200078e00ff */
[----:B------:R-:W-:Y:S01]  /*0620*/  MOV R11, 0x3fd80000 ;  /* 0x3fd80000000b7802 */ /* 0x000fe20000000f00 */
[----:B------:R-:W-:Y:S01]  /*0630*/  IMAD.MOV.U32 R10, RZ, RZ, 0x0 ;  /* 0x00000000ff0a7424 */ /* 0x000fe200078e00ff */
[----:B------:R-:W-:Y:S01]  /*0640*/  F2F.F32.F64 R16, R16 ;  /* 0x0000001000107310 */ /* 0x000fe20000301000 */
[----:B------:R-:W-:Y:S07]  /*0650*/  BSSY.RECONVERGENT B0, `(.L_x_10) ;  /* 0x000000d000007945 */ /* 0x000fee0003800200 */
[----:B--2---:R-:W0:Y:S08]  /*0660*/  F2F.F64.F32 R2, R2 ;  /* 0x0000000200027310 */ /* 0x004e300000201800 */
[----:B0-----:R-:W0:Y:S01]  /*0670*/  MUFU.RSQ64H R5, R3 ;  /* 0x0000000300057308 */ /* 0x001e220000001c00 */
[----:B------:R-:W-:-:S05]  /*0680*/  VIADD R0, R3, 0xfff00000 ;  /* 0xfff0000003007836 */ /* 0x000fca0000000000 */
[----:B------:R-:W-:Y:S01]  /*0690*/  ISETP.GE.U32.AND P0, PT, R0, 0x7fe00000, PT ;  /* 0x7fe000000000780c */ /* 0x000fe20003f06070 */
[----:B0-----:R-:W-:-:S08]  /*06a0*/  DMUL R8, R4, R4 ;  /* 0x0000000404087228 */ /* 0x001fd00000000000 */
[----:B------:R-:W-:-:S08]  /*06b0*/  DFMA R8, R2, -R8, 1 ;  /* 0x3ff000000208742b */ /* 0x000fd00000000808 */
[----:B------:R-:W-:Y:S02]  /*06c0*/  DFMA R10, R8, R10, 0.5 ;  /* 0x3fe00000080a742b */ /* 0x000fe4000000000a */
[----:B------:R-:W-:-:S08]  /*06d0*/  DMUL R8, R4, R8 ;  /* 0x0000000804087228 */ /* 0x000fd00000000000 */
[----:B------:R-:W-:Y:S01]  /*06e0*/  DFMA R4, R10, R8, R4 ;  /* 0x000000080a04722b */ /* 0x000fe20000000004 */
[----:B------:R-:W-:Y:S10]  /*06f0*/  @!P0 BRA `(.L_x_11) ;  /* 0x0000000000088947 */ /* 0x000ff40003800000 */
[----:B------:R-:W-:-:S07]  /*0700*/  MOV R0, 0x720 ;  /* 0x0000072000007802 */ /* 0x000fce0000000f00 */
[----:B------:R-:W-:Y:S05]  /*0710*/  CALL.REL.NOINC `($__internal_1_$__cuda_sm20_drsqrt_f64_slowpath_v2) ;  /* 0x0000000000f87944 */ /* 0x000fea0003c00000 */
.L_x_11:
[----:B------:R-:W-:Y:S05]  /*0720*/  BSYNC.RECONVERGENT B0 ;  /* 0x0000000000007941 */ /* 0x000fea0003800200 */
.L_x_10:
[----:B------:R-:W2:Y:S01]  /*0730*/  LDL R8, [R1] ;  /* 0x0000000001087983 */ /* 0x000ea20000100800 */
[----:B------:R0:W-:Y:S01]  /*0740*/  F2F.F32.F64 R18, R4 ;  /* 0x0000000400127310 */ /* 0x0001e20000301000 */
[----:B------:R-:W-:Y:S01]  /*0750*/  MOV R0, 0x0 ;  /* 0x0000000000007802 */ /* 0x000fe20000000f00 */
[----:B------:R-:W0:Y:S03]  /*0760*/  LDCU.64 UR4, c[0x4][0x8] ;  /* 0x01000100ff0477ac */ /* 0x000e260008000a00 */
[----:B------:R1:W3:Y:S03]  /*0770*/  LDC.64 R2, c[0x4][R0] ;  /* 0x0100000000027b82 */ /* 0x0002e60000000a00 */
[----:B------:R-:W-:Y:S08]  /*0780*/  F2F.F64.F32 R10, R20 ;  /* 0x00000014000a7310 */ /* 0x000ff00000201800 */
[----:B------:R-:W-:Y:S01]  /*0790*/  F2F.F64.F32 R12, R12 ;  /* 0x0000000c000c7310 */ /* 0x000fe20000201800 */
[----:B0-----:R-:W-:Y:S01]  /*07a0*/  IMAD.U32 R4, RZ, RZ, UR4 ;  /* 0x00000004ff047e24 */ /* 0x001fe2000f8e00ff */
[----:B------:R-:W-:-:S06]  /*07b0*/  MOV R5, UR5 ;  /* 0x0000000500057c02 */ /* 0x000fcc0008000f00 */
[----:B------:R-:W0:Y:S08]  /*07c0*/  F2F.F64.F32 R14, R14 ;  /* 0x0000000e000e7310 */ /* 0x000e300000201800 */
[----:B------:R-:W-:Y:S01]  /*07d0*/  F2F.F64.F32 R16, R16 ;  /* 0x0000001000107310 */ /* 0x000fe20000201800 */
[----:B0-----:R1:W-:Y:S07]  /*07e0*/  STL.128 [R1+0x20], R12 ;  /* 0x0000200c01007387 */ /* 0x0013ee0000100c00 */
[----:B------:R-:W0:Y:S02]  /*07f0*/  F2F.F64.F32 R18, R18 ;  /* 0x0000001200127310 */ /* 0x000e240000201800 */
[----:B0-----:R1:W-:Y:S06]  /*0800*/  STL.128 [R1+0x30], R16 ;  /* 0x0000301001007387 */ /* 0x0013ec0000100c00 */
[----:B--2---:R-:W0:Y:S02]  /*0810*/  F2F.F64.F32 R8, R8 ;  /* 0x0000000800087310 */ /* 0x004e240000201800 */
[----:B0--3--:R1:W-:Y:S02]  /*0820*/  STL.128 [R1+0x10], R8 ;  /* 0x0000100801007387 */ /* 0x0093e40000100c00 */
[----:B------:R-:W-:-:S07]  /*0830*/  LEPC R20, `(.L_x_12) ;  /* 0x000000001014794e */ /* 0x000fce0000000000 */
[----:B-1----:R-:W-:Y:S05]  /*0840*/  CALL.ABS.NOINC R2 ;  /* 0x0000000002007343 */ /* 0x002fea0003c00000 */
.L_x_12:
[----:B------:R-:W-:Y:S05]  /*0850*/  EXIT ;  /* 0x000000000000794d */ /* 0x000fea0003800000 */
        .weak           $__internal_0_$__cuda_sm20_dblrcp_rn_slowpath_v3
        .type           $__internal_0_$__cuda_sm20_dblrcp_rn_slowpath_v3,@function
        .size           $__internal_0_$__cuda_sm20_dblrcp_rn_slowpath_v3,($__internal_1_$__cuda_sm20_drsqrt_f64_slowpath_v2 - $__internal_0_$__cuda_sm20_dblrcp_rn_slowpath_v3)
$__internal_0_$__cuda_sm20_dblrcp_rn_slowpath_v3:
[----:B------:R-:W-:Y:S01]  /*0860*/  DSETP.GTU.AND P0, PT, |R2|, +INF , PT ;  /* 0x7ff000000200742a */ /* 0x000fe20003f0c200 */
[----:B------:R-:W-:-:S13]  /*0870*/  BSSY.RECONVERGENT B1, `(.L_x_13) ;  /* 0x0000023000017945 */ /* 0x000fda0003800200 */
[----:B------:R-:W-:Y:S05]  /*0880*/  @P0 BRA `(.L_x_14) ;  /* 0x00000000007c0947 */ /* 0x000fea0003800000 */
[----:B------:R-:W-:-:S05]  /*0890*/  LOP3.LUT R9, R3, 0x7fffffff, RZ, 0xc0, !PT ;  /* 0x7fffffff03097812 */ /* 0x000fca00078ec0ff */
[----:B------:R-:W-:-:S05]  /*08a0*/  VIADD R4, R9, 0xffffffff ;  /* 0xffffffff09047836 */ /* 0x000fca0000000000 */
[----:B------:R-:W-:-:S13]  /*08b0*/  ISETP.GE.U32.AND P0, PT, R4, 0x7fefffff, PT ;  /* 0x7fefffff0400780c */ /* 0x000fda0003f06070 */
[----:B------:R-:W-:Y:S01]  /*08c0*/  @P0 LOP3.LUT R5, R3, 0x7ff00000, RZ, 0x3c, !PT ;  /* 0x7ff0000003050812 */ /* 0x000fe200078e3cff */
[----:B------:R-:W-:Y:S01]  /*08d0*/  @P0 IMAD.MOV.U32 R4, RZ, RZ, RZ ;  /* 0x000000ffff040224 */ /* 0x000fe200078e00ff */
[----:B------:R-:W-:Y:S06]  /*08e0*/  @P0 BRA `(.L_x_15) ;  /* 0x00000000006c0947 */ /* 0x000fec0003800000 */
[----:B------:R-:W-:-:S13]  /*08f0*/  ISETP.GE.U32.AND P0, PT, R9, 0x1000001, PT ;  /* 0x010000010900780c */ /* 0x000fda0003f06070 */
[----:B------:R-:W-:Y:S05]  /*0900*/  @!P0 BRA `(.L_x_16) ;  /* 0x0000000000348947 */ /* 0x000fea0003800000 */
[----:B------:R-:W-:Y:S01]  /*0910*/  IADD3 R5, PT, PT, R3, -0x3fe00000, RZ ;  /* 0xc020000003057810 */ /* 0x000fe20007ffe0ff */
[----:B------:R-:W-:-:S03]  /*0920*/  IMAD.MOV.U32 R4, RZ, RZ, R2 ;  /* 0x000000ffff047224 */ /* 0x000fc600078e0002 */
[----:B------:R-:W0:Y:S03]  /*0930*/  MUFU.RCP64H R9, R5 ;  /* 0x0000000500097308 */ /* 0x000e260000001800 */
[----:B0-----:R-:W-:-:S08]  /*0940*/  DFMA R10, -R4, R8, 1 ;  /* 0x3ff00000040a742b */ /* 0x001fd00000000108 */
[----:B------:R-:W-:-:S08]  /*0950*/  DFMA R10, R10, R10, R10 ;  /* 0x0000000a0a0a722b */ /* 0x000fd0000000000a */
[----:B------:R-:W-:-:S08]  /*0960*/  DFMA R10, R8, R10, R8 ;  /* 0x0000000a080a722b */ /* 0x000fd00000000008 */
[----:B------:R-:W-:-:S08]  /*0970*/  DFMA R8, -R4, R10, 1 ;  /* 0x3ff000000408742b */ /* 0x000fd0000000010a */
[----:B------:R-:W-:-:S08]  /*0980*/  DFMA R8, R10, R8, R10 ;  /* 0x000000080a08722b */ /* 0x000fd0000000000a */
[----:B------:R-:W-:-:S08]  /*0990*/  DMUL R8, R8, 2.2250738585072013831e-308 ;  /* 0x0010000008087828 */ /* 0x000fd00000000000 */
[----:B------:R-:W-:-:S08]  /*09a0*/  DFMA R2, -R2, R8, 1 ;  /* 0x3ff000000202742b */ /* 0x000fd00000000108 */
[----:B------:R-:W-:-:S08]  /*09b0*/  DFMA R2, R2, R2, R2 ;  /* 0x000000020202722b */ /* 0x000fd00000000002 */
[----:B------:R-:W-:Y:S01]  /*09c0*/  DFMA R4, R8, R2, R8 ;  /* 0x000000020804722b */ /* 0x000fe20000000008 */
[----:B------:R-:W-:Y:S10]  /*09d0*/  BRA `(.L_x_15) ;  /* 0x0000000000307947 */ /* 0x000ff40003800000 */
.L_x_16:
[----:B------:R-:W-:Y:S01]  /*09e0*/  DMUL R2, R2, 8.11296384146066816958e+31 ;  /* 0x4690000002027828 */ /* 0x000fe20000000000 */
[----:B------:R-:W-:-:S05]  /*09f0*/  IMAD.MOV.U32 R4, RZ, RZ, R8 ;  /* 0x000000ffff047224 */ /* 0x000fca00078e0008 */
[----:B------:R-:W0:Y:S02]  /*0a00*/  MUFU.RCP64H R5, R3 ;  /* 0x0000000300057308 */ /* 0x000e240000001800 */
[----:B0-----:R-:W-:-:S08]  /*0a10*/  DFMA R8, -R2, R4, 1 ;  /* 0x3ff000000208742b */ /* 0x001fd00000000104 */
[----:B------:R-:W-:-:S08]  /*0a20*/  DFMA R8, R8, R8, R8 ;  /* 0x000000080808722b */ /* 0x000fd00000000008 */
[----:B------:R-:W-:-:S08]  /*0a30*/  DFMA R8, R4, R8, R4 ;  /* 0x000000080408722b */ /* 0x000fd00000000004 */
[----:B------:R-:W-:-:S08]  /*0a40*/  DFMA R4, -R2, R8, 1 ;  /* 0x3ff000000204742b */ /* 0x000fd00000000108 */
[----:B------:R-:W-:-:S08]  /*0a50*/  DFMA R4, R8, R4, R8 ;  /* 0x000000040804722b */ /* 0x000fd00000000008 */
[----:B------:R-:W-:Y:S01]  /*0a60*/  DMUL R4, R4, 8.11296384146066816958e+31 ;  /* 0x4690000004047828 */ /* 0x000fe20000000000 */
[----:B------:R-:W-:Y:S10]  /*0a70*/  BRA `(.L_x_15) ;  /* 0x0000000000087947 */ /* 0x000ff40003800000 */
.L_x_14:
[----:B------:R-:W-:Y:S02]  /*0a80*/  LOP3.LUT R5, R3, 0x80000, RZ, 0xfc, !PT ;  /* 0x0008000003057812 */ /* 0x000fe400078efcff */
[----:B------:R-:W-:-:S07]  /*0a90*/  MOV R4, R2 ;  /* 0x0000000200047202 */ /* 0x000fce0000000f00 */
.L_x_15:
[----:B------:R-:W-:Y:S05]  /*0aa0*/  BSYNC.RECONVERGENT B1 ;  /* 0x0000000000017941 */ /* 0x000fea0003800200 */
.L_x_13:
[----:B------:R-:W-:Y:S01]  /*0ab0*/  MOV R2, R0 ;  /* 0x0000000000027202 */ /* 0x000fe20000000f00 */
[----:B------:R-:W-:Y:S02]  /*0ac0*/  IMAD.MOV.U32 R3, RZ, RZ, 0x0 ;  /* 0x00000000ff037424 */ /* 0x000fe400078e00ff */
[----:B------:R-:W-:Y:S02]  /*0ad0*/  IMAD.MOV.U32 R16, RZ, RZ, R4 ;  /* 0x000000ffff107224 */ /* 0x000fe400078e0004 */
[----:B------:R-:W-:Y:S01]  /*0ae0*/  IMAD.MOV.U32 R17, RZ, RZ, R5 ;  /* 0x000000ffff117224 */ /* 0x000fe200078e0005 */
[----:B------:R-:W-:Y:S06]  /*0af0*/  RET.REL.NODEC R2 `(_Z10kernel_foov) ;  /* 0xfffffff402407950 */ /* 0x000fec0003c3ffff */
        .weak           $__internal_1_$__cuda_sm20_drsqrt_f64_slowpath_v2
        .type           $__internal_1_$__cuda_sm20_drsqrt_f64_slowpath_v2,@function
        .size           $__internal_1_$__cuda_sm20_drsqrt_f64_slowpath_v2,($__internal_2_$__cuda_sm20_dsqrt_rn_f64_mediumpath_v1 - $__internal_1_$__cuda_sm20_drsqrt_f64_slowpath_v2)
$__internal_1_$__cuda_sm20_drsqrt_f64_slowpath_v2:
[----:B------:R-:W-:Y:S01]  /*0b00*/  DSETP.NEU.AND P0, PT, R2, RZ, PT ;  /* 0x000000ff0200722a */ /* 0x000fe20003f0d000 */
[----:B------:R-:W-:Y:S01]  /*0b10*/  BSSY.RECONVERGENT B1, `(.L_x_17) ;  /* 0x000001c000017945 */ /* 0x000fe20003800200 */
[----:B------:R-:W-:-:S12]  /*0b20*/  LOP3.LUT R4, R3, 0x80000000, RZ, 0xc0, !PT ;  /* 0x8000000003047812 */ /* 0x000fd800078ec0ff */
[----:B------:R-:W-:Y:S05]  /*0b30*/  @!P0 BRA `(.L_x_18) ;  /* 0x00000000005c8947 */ /* 0x000fea0003800000 */
[----:B------:R-:W-:-:S14]  /*0b40*/  DSETP.GTU.AND P0, PT, |R2|, +INF , PT ;  /* 0x7ff000000200742a */ /* 0x000fdc0003f0c200 */
[----:B------:R-:W-:Y:S05]  /*0b50*/  @P0 BRA `(.L_x_19) ;  /* 0x00000000004c0947 */ /* 0x000fea0003800000 */
[----:B------:R-:W-:-:S13]  /*0b60*/  ISETP.NE.AND P0, PT, R4, RZ, PT ;  /* 0x000000ff0400720c */ /* 0x000fda0003f05270 */
[----:B------:R-:W-:Y:S01]  /*0b70*/  @P0 IMAD.MOV.U32 R4, RZ, RZ, 0x0 ;  /* 0x00000000ff040424 */ /* 0x000fe200078e00ff */
[----:B------:R-:W-:Y:S01]  /*0b80*/  @P0 MOV R5, 0xfff80000 ;  /* 0xfff8000000050802 */ /* 0x000fe20000000f00 */
[----:B------:R-:W-:Y:S06]  /*0b90*/  @P0 BRA `(.L_x_20) ;  /* 0x00000000004c0947 */ /* 0x000fec0003800000 */
[----:B------:R-:W-:-:S14]  /*0ba0*/  DSETP.NEU.AND P0, PT, |R2|, +INF , PT ;  /* 0x7ff000000200742a */ /* 0x000fdc0003f0d200 */
[----:B------:R-:W-:Y:S01]  /*0bb0*/  @!P0 CS2R R4, SRZ ;  /* 0x0000000000048805 */ /* 0x000fe2000001ff00 */
[----:B------:R-:W-:Y:S06]  /*0bc0*/  @!P0 BRA `(.L_x_20) ;  /* 0x0000000000408947 */ /* 0x000fec0003800000 */
[----:B------:R-:W-:Y:S01]  /*0bd0*/  DMUL R2, R2, 1.80143985094819840000e+16 ;  /* 0x4350000002027828 */ /* 0x000fe20000000000 */
[----:B------:R-:W-:Y:S01]  /*0be0*/  IMAD.MOV.U32 R4, RZ, RZ, RZ ;  /* 0x000000ffff047224 */ /* 0x000fe200078e00ff */
[----:B------:R-:W-:Y:S01]  /*0bf0*/  MOV R11, 0x3fd80000 ;  /* 0x3fd80000000b7802 */ /* 0x000fe20000000f00 */
[----:B------:R-:W-:-:S03]  /*0c00*/  IMAD.MOV.U32 R10, RZ, RZ, 0x0 ;  /* 0x00000000ff0a7424 */ /* 0x000fc600078e00ff */
[----:B------:R-:W0:Y:S02]  /*0c10*/  MUFU.RSQ64H R5, R3 ;  /* 0x0000000300057308 */ /* 0x000e240000001c00 */
[----:B0-----:R-:W-:-:S08]  /*0c20*/  DMUL R8, R4, R4 ;  /* 0x0000000404087228 */ /* 0x001fd00000000000 */
[----:B------:R-:W-:-:S08]  /*0c30*/  DFMA R8, R2, -R8, 1 ;  /* 0x3ff000000208742b */ /* 0x000fd00000000808 */
[----:B------:R-:W-:Y:S02]  /*0c40*/  DFMA R10, R8, R10, 0.5 ;  /* 0x3fe00000080a742b */ /* 0x000fe4000000000a */
[----:B------:R-:W-:-:S08]  /*0c50*/  DMUL R8, R4, R8 ;  /* 0x0000000804087228 */ /* 0x000fd00000000000 */
[----:B------:R-:W-:-:S08]  /*0c60*/  DFMA R4, R10, R8, R4 ;  /* 0x000000080a04722b */ /* 0x000fd00000000004 */
[----:B------:R-:W-:Y:S01]  /*0c70*/  DMUL R4, R4, 134217728 ;  /* 0x41a0000004047828 */ /* 0x000fe20000000000 */
[----:B------:R-:W-:Y:S10]  /*0c80*/  BRA `(.L_x_20) ;  /* 0x0000000000107947 */ /* 0x000ff40003800000 */
.L_x_19:
[----:B------:R-:W-:Y:S01]  /*0c90*/  DADD R4, R2, R2 ;  /* 0x0000000002047229 */ /* 0x000fe20000000002 */
[----:B------:R-:W-:Y:S10]  /*0ca0*/  BRA `(.L_x_20) ;  /* 0x0000000000087947 */ /* 0x000ff40003800000 */
.L_x_18:
[----:B------:R-:W-:Y:S01]  /*0cb0*/  LOP3.LUT R5, R4, 0x7ff00000, RZ, 0xfc, !PT ;  /* 0x7ff0000004057812 */ /* 0x000fe200078efcff */
[----:B------:R-:W-:-:S07]  /*0cc0*/  IMAD.MOV.U32 R4, RZ, RZ, RZ ;  /* 0x000000ffff047224 */ /* 0x000fce00078e00ff */
.L_x_20:
[----:B------:R-:W-:Y:S05]  /*0cd0*/  BSYNC.RECONVERGENT B1 ;  /* 0x0000000000017941 */ /* 0x000fea0003800200 */
.L_x_17:
[----:B------:R-:W-:Y:S01]  /*0ce0*/  IMAD.MOV.U32 R2, RZ, RZ, R0 ;  /* 0x000000ffff027224 */ /* 0x000fe200078e0000 */
[----:B------:R-:W-:-:S04]  /*0cf0*/  MOV R3, 0x0 ;  /* 0x0000000000037802 */ /* 0x000fc80000000f00 */
[----:B------:R-:W-:Y:S05]  /*0d00*/  RET.REL.NODEC R2 `(_Z10kernel_foov) ;  /* 0xfffffff002bc7950 */ /* 0x000fea0003c3ffff */
        .weak           $__internal_2_$__cuda_sm20_dsqrt_rn_f64_mediumpath_v1
        .type           $__internal_2_$__cuda_sm20_dsqrt_rn_f64_mediumpath_v1,@function
        .size           $__internal_2_$__cuda_sm20_dsqrt_rn_f64_mediumpath_v1,($__internal_3_$__cuda_sm20_rcp_rn_f32_slowpath - $__internal_2_$__cuda_sm20_dsqrt_rn_f64_mediumpath_v1)
$__internal_2_$__cuda_sm20_dsqrt_rn_f64_mediumpath_v1:
[----:B------:R-:W-:Y:S01]  /*0d10*/  ISETP.GE.U32.AND P0, PT, R4, -0x3400000, PT ;  /* 0xfcc000000400780c */ /* 0x000fe20003f06070 */
[----:B------:R-:W-:Y:S01]  /*0d20*/  BSSY.RECONVERGENT B1, `(.L_x_21) ;  /* 0x0000024000017945 */ /* 0x000fe20003800200 */
[----:B------:R-:W-:-:S11]  /*0d30*/  IMAD.MOV.U32 R19, RZ, RZ, R23 ;  /* 0x000000ffff137224 */ /* 0x000fd600078e0017 */
[----:B------:R-:W-:Y:S05]  /*0d40*/  @!P0 BRA `(.L_x_22) ;  /* 0x0000000000208947 */ /* 0x000fea0003800000 */
[----:B------:R-:W-:-:S10]  /*0d50*/  DFMA.RM R10, R16, R18, R10 ;  /* 0x00000012100a722b */ /* 0x000fd4000000400a */
[----:B------:R-:W-:-:S05]  /*0d60*/  IADD3 R4, P0, PT, R10, 0x1, RZ ;  /* 0x000000010a047810 */ /* 0x000fca0007f1e0ff */
[----:B------:R-:W-:-:S06]  /*0d70*/  IMAD.X R5, RZ, RZ, R11, P0 ;  /* 0x000000ffff057224 */ /* 0x000fcc00000e060b */
[----:B------:R-:W-:-:S08]  /*0d80*/  DFMA.RP R2, -R10, R4, R2 ;  /* 0x000000040a02722b */ /* 0x000fd00000008102 */
[----:B------:R-:W-:-:S06]  /*0d90*/  DSETP.GT.AND P0, PT, R2, RZ, PT ;  /* 0x000000ff0200722a */ /* 0x000fcc0003f04000 */
[----:B------:R-:W-:Y:S02]  /*0da0*/  FSEL R4, R4, R10, P0 ;  /* 0x0000000a04047208 */ /* 0x000fe40000000000 */
[----:B------:R-:W-:Y:S01]  /*0db0*/  FSEL R5, R5, R11, P0 ;  /* 0x0000000b05057208 */ /* 0x000fe20000000000 */
[----:B------:R-:W-:Y:S06]  /*0dc0*/  BRA `(.L_x_23) ;  /* 0x0000000000647947 */ /* 0x000fec0003800000 */
.L_x_22:
[----:B------:R-:W-:-:S14]  /*0dd0*/  DSETP.NE.AND P0, PT, R2, RZ, PT ;  /* 0x000000ff0200722a */ /* 0x000fdc0003f05000 */
[----:B------:R-:W-:Y:S05]  /*0de0*/  @!P0 BRA `(.L_x_24) ;  /* 0x0000000000588947 */ /* 0x000fea0003800000 */
[----:B------:R-:W-:-:S13]  /*0df0*/  ISETP.GE.AND P0, PT, R3, RZ, PT ;  /* 0x000000ff0300720c */ /* 0x000fda0003f06270 */
[----:B------:R-:W-:Y:S01]  /*0e00*/  @!P0 MOV R4, 0x0 ;  /* 0x0000000000048802 */ /* 0x000fe20000000f00 */
[----:B------:R-:W-:Y:S01]  /*0e10*/  @!P0 IMAD.MOV.U32 R5, RZ, RZ, -0x80000 ;  /* 0xfff80000ff058424 */ /* 0x000fe200078e00ff */
[----:B------:R-:W-:Y:S06]  /*0e20*/  @!P0 BRA `(.L_x_23) ;  /* 0x00000000004c8947 */ /* 0x000fec0003800000 */
[----:B------:R-:W-:-:S13]  /*0e30*/  ISETP.GT.AND P0, PT, R3, 0x7fefffff, PT ;  /* 0x7fefffff0300780c */ /* 0x000fda0003f04270 */
[----:B------:R-:W-:Y:S05]  /*0e40*/  @P0 BRA `(.L_x_24) ;  /* 0x0000000000400947 */ /* 0x000fea0003800000 */
[----:B------:R-:W-:Y:S01]  /*0e50*/  DMUL R2, R2, 8.11296384146066816958e+31 ;  /* 0x4690000002027828 */ /* 0x000fe20000000000 */
        /* <DEDUP_REMOVED lines=9> */
[----:B------:R-:W-:Y:S02]  /*0ef0*/  DMUL R4, R2, R8 ;  /* 0x0000000802047228 */ /* 0x000fe40000000000 */
[----:B------:R-:W-:-:S06]  /*0f00*/  VIADD R9, R9, 0xfff00000 ;  /* 0xfff0000009097836 */ /* 0x000fcc0000000000 */
[----:B------:R-:W-:-:S08]  /*0f10*/  DFMA R10, R4, -R4, R2 ;  /* 0x80000004040a722b */ /* 0x000fd00000000002 */
[----:B------:R-:W-:-:S10]  /*0f20*/  DFMA R4, R8, R10, R4 ;  /* 0x0000000a0804722b */ /* 0x000fd40000000004 */
[----:B------:R-:W-:Y:S01]  /*0f30*/  IADD3 R5, PT, PT, R5, -0x3500000, RZ ;  /* 0xfcb0000005057810 */ /* 0x000fe20007ffe0ff */
[----:B------:R-:W-:Y:S06]  /*0f40*/  BRA `(.L_x_23) ;  /* 0x0000000000047947 */ /* 0x000fec0003800000 */
.L_x_24:
[----:B------:R-:W-:-:S11]  /*0f50*/  DADD R4, R2, R2 ;  /* 0x0000000002047229 */ /* 0x000fd60000000002 */
.L_x_23:
[----:B------:R-:W-:Y:S05]  /*0f60*/  BSYNC.RECONVERGENT B1 ;  /* 0x0000000000017941 */ /* 0x000fea0003800200 */
.L_x_21:
[----:B------:R-:W-:Y:S01]  /*0f70*/  MOV R2, R0 ;  /* 0x0000000000027202 */ /* 0x000fe20000000f00 */
[----:B------:R-:W-:Y:S02]  /*0f80*/  IMAD.MOV.U32 R3, RZ, RZ, 0x0 ;  /* 0x00000000ff037424 */ /* 0x000fe400078e00ff */
[----:B------:R-:W-:Y:S02]  /*0f90*/  IMAD.MOV.U32 R8, RZ, RZ, R4 ;  /* 0x000000ffff087224 */ /* 0x000fe400078e0004 */
[----:B------:R-:W-:Y:S01]  /*0fa0*/  IMAD.MOV.U32 R9, RZ, RZ, R5 ;  /* 0x000000ffff097224 */ /* 0x000fe200078e0005 */
[----:B------:R-:W-:Y:S06]  /*0fb0*/  RET.REL.NODEC R2 `(_Z10kernel_foov) ;  /* 0xfffffff002107950 */ /* 0x000fec0003c3ffff */
        .weak           $__internal_3_$__cuda_sm20_rcp_rn_f32_slowpath
        .type           $__internal_3_$__cuda_sm20_rcp_rn_f32_slowpath,@function
        .size           $__internal_3_$__cuda_sm20_rcp_rn_f32_slowpath,($__internal_4_$__cuda_sm20_sqrt_rn_f32_slowpath - $__internal_3_$__cuda_sm20_rcp_rn_f32_slowpath)
$__internal_3_$__cuda_sm20_rcp_rn_f32_slowpath:
[----:B------:R-:W-:-:S05]  /*0fc0*/  IMAD.SHL.U32 R3, R0, 0x2, RZ ;  /* 0x0000000200037824 */ /* 0x000fca00078e00ff */
[----:B------:R-:W-:-:S04]  /*0fd0*/  SHF.R.U32.HI R10, RZ, 0x18, R3 ;  /* 0x00000018ff0a7819 */ /* 0x000fc80000011603 */
[----:B------:R-:W-:-:S13]  /*0fe0*/  ISETP.NE.U32.AND P0, PT, R10, RZ, PT ;  /* 0x000000ff0a00720c */ /* 0x000fda0003f05070 */
[----:B------:R-:W-:Y:S05]  /*0ff0*/  @P0 BRA `(.L_x_25) ;  /* 0x00000000002c0947 */ /* 0x000fea0003800000 */
[----:B------:R-:W-:-:S04]  /*1000*/  SHF.L.U32 R3, R0, 0x1, RZ ;  /* 0x0000000100037819 */ /* 0x000fc800000006ff */
[----:B------:R-:W-:-:S13]  /*1010*/  ISETP.NE.AND P0, PT, R3, RZ, PT ;  /* 0x000000ff0300720c */ /* 0x000fda0003f05270 */
[----:B------:R2:W3:Y:S01]  /*1020*/  @!P0 MUFU.RCP R3, R0 ;  /* 0x0000000000038308 */ /* 0x0004e20000001000 */
[----:B------:R-:W-:Y:S05]  /*1030*/  @!P0 BRA `(.L_x_26) ;  /* 0x0000000000a48947 */ /* 0x000fea0003800000 */
[----:B------:R-:W-:-:S04]  /*1040*/  FFMA R4, R0, 1.84467440737095516160e+19, RZ ;  /* 0x5f80000000047823 */ /* 0x000fc800000000ff */
[----:B---3--:R-:W2:Y:S02]  /*1050*/  MUFU.RCP R3, R4 ;  /* 0x0000000400037308 */ /* 0x008ea40000001000 */
[----:B--2---:R-:W-:-:S04]  /*1060*/  FFMA R0, R4, R3, -1 ;  /* 0xbf80000004007423 */ /* 0x004fc80000000003 */
[----:B------:R-:W-:-:S04]  /*1070*/  FADD.FTZ R0, -R0, -RZ ;  /* 0x800000ff00007221 */ /* 0x000fc80000010100 */
[----:B------:R-:W-:-:S04]  /*1080*/  FFMA R0, R3, R0, R3 ;  /* 0x0000000003007223 */ /* 0x000fc80000000003 */
[----:B------:R-:W-:Y:S01]  /*1090*/  FFMA R3, R0, 1.84467440737095516160e+19, RZ ;  /* 0x5f80000000037823 */ /* 0x000fe200000000ff */
[----:B------:R-:W-:Y:S06]  /*10a0*/  BRA `(.L_x_26) ;  /* 0x0000000000887947 */ /* 0x000fec0003800000 */
.L_x_25:
[----:B------:R-:W-:-:S05]  /*10b0*/  VIADD R12, R10, 0xffffff03 ;  /* 0xffffff030a0c7836 */ /* 0x000fca0000000000 */
[----:B------:R-:W-:-:S13]  /*10c0*/  ISETP.GT.U32.AND P0, PT, R12, 0x1, PT ;  /* 0x000000010c00780c */ /* 0x000fda0003f04070 */
[----:B------:R-:W-:Y:S05]  /*10d0*/  @P0 BRA `(.L_x_27) ;  /* 0x0000000000780947 */ /* 0x000fea0003800000 */
[----:B------:R-:W-:Y:S01]  /*10e0*/  LOP3.LUT R3, R0, 0x7fffff, RZ, 0xc0, !PT ;  /* 0x007fffff00037812 */ /* 0x000fe200078ec0ff */
[----:B------:R-:W-:-:S03]  /*10f0*/  IMAD.MOV.U32 R9, RZ, RZ, 0x3 ;  /* 0x00000003ff097424 */ /* 0x000fc600078e00ff */
[----:B------:R-:W-:Y:S02]  /*1100*/  LOP3.LUT R3, R3, 0x3f800000, RZ, 0xfc, !PT ;  /* 0x3f80000003037812 */ /* 0x000fe400078efcff */
[----:B------:R-:W-:Y:S02]  /*1110*/  SHF.L.U32 R9, R9, R12, RZ ;  /* 0x0000000c09097219 */ /* 0x000fe400000006ff */
[----:B------:R-:W0:Y:S02]  /*1120*/  MUFU.RCP R4, R3 ;  /* 0x0000000300047308 */ /* 0x000e240000001000 */
[----:B0-----:R-:W-:-:S04]  /*1130*/  FFMA R5, R3, R4, -1 ;  /* 0xbf80000003057423 */ /* 0x001fc80000000004 */
[----:B------:R-:W-:-:S04]  /*1140*/  FADD.FTZ R5, -R5, -RZ ;  /* 0x800000ff05057221 */ /* 0x000fc80000010100 */
[CCC-:B------:R-:W-:Y:S01]  /*1150*/  FFMA.RM R7, R4.reuse, R5.reuse, R4.reuse ;  /* 0x0000000504077223 */ /* 0x1c0fe20000004004 */
[----:B------:R-:W-:-:S04]  /*1160*/  FFMA.RP R8, R4, R5, R4 ;  /* 0x0000000504087223 */ /* 0x000fc80000008004 */
[C---:B------:R-:W-:Y:S02]  /*1170*/  LOP3.LUT R4, R7.reuse, 0x7fffff, RZ, 0xc0, !PT ;  /* 0x007fffff07047812 */ /* 0x040fe400078ec0ff */
[----:B------:R-:W-:Y:S02]  /*1180*/  FSETP.NEU.FTZ.AND P0, PT, R7, R8, PT ;  /* 0x000000080700720b */ /* 0x000fe40003f1d000 */
[----:B------:R-:W-:Y:S02]  /*1190*/  LOP3.LUT R4, R4, 0x800000, RZ, 0xfc, !PT ;  /* 0x0080000004047812 */ /* 0x000fe400078efcff */
[----:B------:R-:W-:Y:S02]  /*11a0*/  SEL R5, RZ, 0xffffffff, !P0 ;  /* 0xffffffffff057807 */ /* 0x000fe40004000000 */
[----:B------:R-:W-:Y:S02]  /*11b0*/  LOP3.LUT R9, R9, R4, RZ, 0xc0, !PT ;  /* 0x0000000409097212 */ /* 0x000fe400078ec0ff */
[----:B------:R-:W-:-:S02]  /*11c0*/  IADD3 R5, PT, PT, -R5, RZ, RZ ;  /* 0x000000ff05057210 */ /* 0x000fc40007ffe1ff */
[-C--:B------:R-:W-:Y:S02]  /*11d0*/  SHF.R.U32.HI R9, RZ, R12.reuse, R9 ;  /* 0x0000000cff097219 */ /* 0x080fe40000011609 */
[----:B------:R-:W-:Y:S02]  /*11e0*/  LOP3.LUT P1, RZ, R5, R12, R4, 0xf8, !PT ;  /* 0x0000000c05ff7212 */ /* 0x000fe4000782f804 */
[C---:B------:R-:W-:Y:S02]  /*11f0*/  LOP3.LUT P0, RZ, R9.reuse, 0x1, RZ, 0xc0, !PT ;  /* 0x0000000109ff7812 */ /* 0x040fe4000780c0ff */
[----:B------:R-:W-:-:S04]  /*1200*/  LOP3.LUT P2, RZ, R9, 0x2, RZ, 0xc0, !PT ;  /* 0x0000000209ff7812 */ /* 0x000fc8000784c0ff */
[----:B------:R-:W-:Y:S02]  /*1210*/  PLOP3.LUT P0, PT, P0, P1, P2, 0xe0, 0x0 ;  /* 0x000000000000781c */ /* 0x000fe40000703c20 */
[----:B------:R-:W-:Y:S02]  /*1220*/  LOP3.LUT P1, RZ, R0, 0x7fffff, RZ, 0xc0, !PT ;  /* 0x007fffff00ff7812 */ /* 0x000fe4000782c0ff */
[----:B------:R-:W-:-:S05]  /*1230*/  SEL R3, RZ, 0x1, !P0 ;  /* 0x00000001ff037807 */ /* 0x000fca0004000000 */
[----:B------:R-:W-:-:S05]  /*1240*/  IMAD.MOV R3, RZ, RZ, -R3 ;  /* 0x000000ffff037224 */ /* 0x000fca00078e0a03 */
[----:B------:R-:W-:Y:S01]  /*1250*/  ISETP.GE.AND P0, PT, R3, RZ, PT ;  /* 0x000000ff0300720c */ /* 0x000fe20003f06270 */
[----:B------:R-:W-:-:S05]  /*1260*/  VIADD R3, R10, 0xffffff04 ;  /* 0xffffff040a037836 */ /* 0x000fca0000000000 */
[----:B------:R-:W-:-:S07]  /*1270*/  SHF.R.U32.HI R3, RZ, R3, R4 ;  /* 0x00000003ff037219 */ /* 0x000fce0000011604 */
[----:B------:R-:W-:-:S05]  /*1280*/  @!P0 IADD3 R3, PT, PT, R3, 0x1, RZ ;  /* 0x0000000103038810 */ /* 0x000fca0007ffe0ff */
[----:B------:R-:W-:-:S05]  /*1290*/  @!P1 IMAD.SHL.U32 R3, R3, 0x2, RZ ;  /* 0x0000000203039824 */ /* 0x000fca00078e00ff */
[----:B------:R-:W-:Y:S01]  /*12a0*/  LOP3.LUT R3, R3, 0x80000000, R0, 0xf8, !PT ;  /* 0x8000000003037812 */ /* 0x000fe200078ef800 */
[----:B------:R-:W-:Y:S06]  /*12b0*/  BRA `(.L_x_26) ;  /* 0x0000000000047947 */ /* 0x000fec0003800000 */
.L_x_27:
[----:B------:R0:W1:Y:S02]  /*12c0*/  MUFU.RCP R3, R0 ;  /* 0x0000000000037308 */ /* 0x0000640000001000 */
.L_x_26:
[----:B-1-3--:R-:W-:Y:S02]  /*12d0*/  IMAD.MOV.U32 R20, RZ, RZ, R3 ;  /* 0x000000ffff147224 */ /* 0x00afe400078e0003 */
[----:B------:R-:W-:-:S04]  /*12e0*/  HFMA2 R3, -RZ, RZ, 0, 0 ;  /* 0x00000000ff037431 */ /* 0x000fc800000001ff */
[----:B0-2---:R-:W-:Y:S05]  /*12f0*/  RET.REL.NODEC R2 `(_Z10kernel_foov) ;  /* 0xffffffec02407950 */ /* 0x005fea0003c3ffff */
        .weak           $__internal_4_$__cuda_sm20_sqrt_rn_f32_slowpath
        .type           $__internal_4_$__cuda_sm20_sqrt_rn_f32_slowpath,@function
        .size           $__internal_4_$__cuda_sm20_sqrt_rn_f32_slowpath,(.L_x_34 - $__internal_4_$__cuda_sm20_sqrt_rn_f32_slowpath)
$__internal_4_$__cuda_sm20_sqrt_rn_f32_slowpath:
[----:B------:R-:W-:-:S13]  /*1300*/  LOP3.LUT P0, RZ, R0, 0x7fffffff, RZ, 0xc0, !PT ;  /* 0x7fffffff00ff7812 */ /* 0x000fda000780c0ff */
[----:B------:R-:W-:Y:S01]  /*1310*/  @!P0 IMAD.MOV.U32 R2, RZ, RZ, 0x407ffffe ;  /* 0x407ffffeff028424 */ /* 0x000fe200078e00ff */
[----:B------:R-:W-:Y:S06]  /*1320*/  @!P0 BRA `(.L_x_28) ;  /* 0x0000000000488947 */ /* 0x000fec0003800000 */
[----:B------:R-:W-:-:S05]  /*1330*/  IMAD.MOV.U32 R0, RZ, RZ, 0x407ffffe ;  /* 0x407ffffeff007424 */ /* 0x000fca00078e00ff */
[----:B------:R-:W-:-:S13]  /*1340*/  FSETP.GEU.FTZ.AND P0, PT, R0, RZ, PT ;  /* 0x000000ff0000720b */ /* 0x000fda0003f1e000 */
[----:B------:R-:W-:Y:S01]  /*1350*/  @!P0 MOV R2, 0x7fffffff ;  /* 0x7fffffff00028802 */ /* 0x000fe20000000f00 */
[----:B------:R-:W-:Y:S06]  /*1360*/  @!P0 BRA `(.L_x_28) ;  /* 0x0000000000388947 */ /* 0x000fec0003800000 */
[----:B------:R-:W-:-:S13]  /*1370*/  FSETP.GTU.FTZ.AND P0, PT, |R0|, +INF , PT ;  /* 0x7f8000000000780b */ /* 0x000fda0003f1c200 */
[----:B------:R-:W-:Y:S01]  /*1380*/  @P0 FADD.FTZ R2, R0, 1 ;  /* 0x3f80000000020421 */ /* 0x000fe20000010000 */
[----:B------:R-:W-:Y:S06]  /*1390*/  @P0 BRA `(.L_x_28) ;  /* 0x00000000002c0947 */ /* 0x000fec0003800000 */
[----:B------:R-:W-:-:S13]  /*13a0*/  FSETP.NEU.FTZ.AND P0, PT, |R0|, +INF , PT ;  /* 0x7f8000000000780b */ /* 0x000fda0003f1d200 */
[----:B------:R-:W-:Y:S01]  /*13b0*/  @!P0 IMAD.MOV.U32 R2, RZ, RZ, 0x407ffffe ;  /* 0x407ffffeff028424 */ /* 0x000fe200078e00ff */
[----:B------:R-:W-:Y:S06]  /*13c0*/  @!P0 BRA `(.L_x_28) ;  /* 0x0000000000208947 */ /* 0x000fec0003800000 */
[----:B------:R-:W-:-:S04]  /*13d0*/  FFMA R0, R0, 1.84467440737095516160e+19, RZ ;  /* 0x5f80000000007823 */ /* 0x000fc800000000ff */
[----:B------:R-:W0:Y:S02]  /*13e0*/  MUFU.RSQ R3, R0 ;  /* 0x0000000000037308 */ /* 0x000e240000001400 */
[----:B0-----:R-:W-:Y:S01]  /*13f0*/  FMUL.FTZ R5, R0, R3 ;  /* 0x0000000300057220 */ /* 0x001fe20000410000 */
[----:B------:R-:W-:-:S03]  /*1400*/  FMUL.FTZ R3, R3, 0.5 ;  /* 0x3f00000003037820 */ /* 0x000fc60000410000 */
[----:B------:R-:W-:-:S04]  /*1410*/  FADD.FTZ R2, -R5, -RZ ;  /* 0x800000ff05027221 */ /* 0x000fc80000010100 */
[----:B------:R-:W-:-:S04]  /*1420*/  FFMA R2, R5, R2, R0 ;  /* 0x0000000205027223 */ /* 0x000fc80000000000 */
[----:B------:R-:W-:-:S04]  /*1430*/  FFMA R2, R2, R3, R5 ;  /* 0x0000000302027223 */ /* 0x000fc80000000005 */
[----:B------:R-:W-:-:S07]  /*1440*/  FMUL.FTZ R2, R2, 2.3283064365386962891e-10 ;  /* 0x2f80000002027820 */ /* 0x000fce0000410000 */
.L_x_28:
[----:B------:R-:W-:Y:S01]  /*1450*/  IMAD.MOV.U32 R0, RZ, RZ, R2 ;  /* 0x000000ffff007224 */ /* 0x000fe200078e0002 */
[----:B------:R-:W-:Y:S01]  /*1460*/  MOV R2, R4 ;  /* 0x0000000400027202 */ /* 0x000fe20000000f00 */
[----:B------:R-:W-:-:S04]  /*1470*/  IMAD.MOV.U32 R3, RZ, RZ, 0x0 ;  /* 0x00000000ff037424 */ /* 0x000fc800078e00ff */
[----:B------:R-:W-:Y:S05]  /*1480*/  RET.REL.NODEC R2 `(_Z10kernel_foov) ;  /* 0xffffffe802dc7950 */ /* 0x000fea0003c3ffff */
.L_x_29:
[----:B------:R-:W-:-:S00]  /*1490*/  BRA `(.L_x_29) ;  /* 0xfffffffc00fc7947 */ /* 0x000fc0000383ffff */
[----:B------:R-:W-:-:S00]  /*14a0*/  NOP ;  /* 0x0000000000007918 */ /* 0x000fc00000000000 */
        /* <DEDUP_REMOVED lines=13> */
.L_x_34:


//--------------------- .nv.global.init           --------------------------
	.section	.nv.global.init,"aw",@progbits
.nv.global.init:
	.type		$str,@object
	.size		$str,(.L_0 - $str)
$str:
        /*0000*/ 	.byte	0x72, 0x73, 0x71, 0x72, 0x74, 0x28, 0x25, 0x61, 0x29, 0x20, 0x3d, 0x20, 0x25, 0x61, 0x20, 0x20
        /*0010*/ 	.byte	0x25, 0x61, 0x20, 0x25, 0x61, 0x20, 0x25, 0x61, 0x20, 0x25, 0x61, 0x0a, 0x00
.L_0:


//--------------------- .nv.shared.reserved.0     --------------------------
	.section	.nv.shared.reserved.0,"aw",@nobits
	.weak		__nv_reservedSMEM_offset_0_alias
	.size		__nv_reservedSMEM_offset_0_alias, 0, 64
	.other		__nv_reservedSMEM_offset_0_alias,@"STO_CUDA_RESERVED_SHARED STV_DEFAULT"
__nv_reservedSMEM_offset_0_alias:
	.zero		0
	.zero		64


//--------------------- .nv.constant0._Z10kernel_foov --------------------------
	.section	.nv.constant0._Z10kernel_foov,"a",@progbits
	.sectionflags	@""
	.align	4
.nv.constant0._Z10kernel_foov:
	.zero		896


//--------------------- SYMBOLS --------------------------

	.type		.nv.reservedSmem.offset0,@object
	.size		.nv.reservedSmem.offset0,0x4
	.type		vprintf,@function
